	.headerflags	@"EF_CUDA_TEXMODE_UNIFIED EF_CUDA_64BIT_ADDRESS EF_CUDA_ACCELERATORS EF_CUDA_SM90 EF_CUDA_VIRTUAL_SM(EF_CUDA_SM90)"
	.elftype	@"ET_EXEC"


//--------------------- .nv.info                  --------------------------
	.section	.nv.info,"",@"SHT_CUDA_INFO"
	.align	4


	//----- nvinfo : EIATTR_REGCOUNT
	.align		4
        /*0000*/ 	.byte	0x04, 0x2f
        /*0002*/ 	.short	(.L_1 - .L_0)
	.align		4
.L_0:
        /*0004*/ 	.word	index@(triton_poi_fused_add_4)
        /*0008*/ 	.word	0x0000001c


	//----- nvinfo : EIATTR_MIN_STACK_SIZE
	.align		4
.L_1:
        /*000c*/ 	.byte	0x04, 0x12
        /*000e*/ 	.short	(.L_3 - .L_2)
	.align		4
.L_2:
        /*0010*/ 	.word	index@(triton_poi_fused_add_4)
        /*0014*/ 	.word	0x00000000


	//----- nvinfo : EIATTR_FRAME_SIZE
	.align		4
.L_3:
        /*0018*/ 	.byte	0x04, 0x11
        /*001a*/ 	.short	(.L_5 - .L_4)
	.align		4
.L_4:
        /*001c*/ 	.word	index@(triton_poi_fused_add_4)
        /*0020*/ 	.word	0x00000000


	//----- nvinfo : EIATTR_MIN_STACK_SIZE
	.align		4
.L_5:
        /*0024*/ 	.byte	0x04, 0x12
        /*0026*/ 	.short	(.L_7 - .L_6)
	.align		4
.L_6:
        /*0028*/ 	.word	index@(triton_poi_fused_add_4)
        /*002c*/ 	.word	0x00000000
.L_7:


//--------------------- .nv.info.triton_poi_fused_add_4 --------------------------
	.section	.nv.info.triton_poi_fused_add_4,"",@"SHT_CUDA_INFO"
	.sectionflags	@""
	.align	4


	//----- nvinfo : EIATTR_CUDA_API_VERSION
	.align		4
        /*0000*/ 	.byte	0x04, 0x37
        /*0002*/ 	.short	(.L_9 - .L_8)
.L_8:
        /*0004*/ 	.word	0x0000007c


	//----- nvinfo : EIATTR_KPARAM_INFO
	.align		4
.L_9:
        /*0008*/ 	.byte	0x04, 0x17
        /*000a*/ 	.short	(.L_11 - .L_10)
.L_10:
        /*000c*/ 	.word	0x00000000
        /*0010*/ 	.short	0x0006
        /*0012*/ 	.short	0x0030
        /*0014*/ 	.byte	0x00, 0xf0, 0x11, 0x00


	//----- nvinfo : EIATTR_KPARAM_INFO
	.align		4
.L_11:
        /*0018*/ 	.byte	0x04, 0x17
        /*001a*/ 	.short	(.L_13 - .L_12)
.L_12:
        /*001c*/ 	.word	0x00000000
        /*0020*/ 	.short	0x0005
        /*0022*/ 	.short	0x0028
        /*0024*/ 	.byte	0x00, 0xf4, 0x21, 0x00


	//----- nvinfo : EIATTR_KPARAM_INFO
	.align		4
.L_13:
        /*0028*/ 	.byte	0x04, 0x17
        /*002a*/ 	.short	(.L_15 - .L_14)
.L_14:
        /*002c*/ 	.word	0x00000000
        /*0030*/ 	.short	0x0004
        /*0032*/ 	.short	0x0020
        /*0034*/ 	.byte	0x00, 0xf4, 0x21, 0x00


	//----- nvinfo : EIATTR_KPARAM_INFO
	.align		4
.L_15:
        /*0038*/ 	.byte	0x04, 0x17
        /*003a*/ 	.short	(.L_17 - .L_16)
.L_16:
        /*003c*/ 	.word	0x00000000
        /*0040*/ 	.short	0x0003
        /*0042*/ 	.short	0x0018
        /*0044*/ 	.byte	0x00, 0xf4, 0x21, 0x00


	//----- nvinfo : EIATTR_KPARAM_INFO
	.align		4
.L_17:
        /*0048*/ 	.byte	0x04, 0x17
        /*004a*/ 	.short	(.L_19 - .L_18)
.L_18:
        /*004c*/ 	.word	0x00000000
        /*0050*/ 	.short	0x0002
        /*0052*/ 	.short	0x0010
        /*0054*/ 	.byte	0x00, 0xf4, 0x21, 0x00


	//----- nvinfo : EIATTR_KPARAM_INFO
	.align		4
.L_19:
        /*0058*/ 	.byte	0x04, 0x17
        /*005a*/ 	.short	(.L_21 - .L_20)
.L_20:
        /*005c*/ 	.word	0x00000000
        /*0060*/ 	.short	0x0001
        /*0062*/ 	.short	0x0008
        /*0064*/ 	.byte	0x00, 0xf4, 0x21, 0x00


	//----- nvinfo : EIATTR_KPARAM_INFO
	.align		4
.L_21:
        /*0068*/ 	.byte	0x04, 0x17
        /*006a*/ 	.short	(.L_23 - .L_22)
.L_22:
        /*006c*/ 	.word	0x00000000
        /*0070*/ 	.short	0x0000
        /*0072*/ 	.short	0x0000
        /*0074*/ 	.byte	0x00, 0xf4, 0x21, 0x00


	//----- nvinfo : EIATTR_SPARSE_MMA_MASK
	.align		4
.L_23:
        /*0078*/ 	.byte	0x03, 0x50
        /*007a*/ 	.short	0x0000


	//----- nvinfo : EIATTR_MAXREG_COUNT
	.align		4
        /*007c*/ 	.byte	0x03, 0x1b
        /*007e*/ 	.short	0x00ff


	//----- nvinfo : EIATTR_EXIT_INSTR_OFFSETS
	.align		4
        /*0080*/ 	.byte	0x04, 0x1c
        /*0082*/ 	.short	(.L_25 - .L_24)


	//   ....[0]....
.L_24:
        /*0084*/ 	.word	0x000002f0


	//   ....[1]....
        /*0088*/ 	.word	0x00000310


	//----- nvinfo : EIATTR_REQNTID
	.align		4
.L_25:
        /*008c*/ 	.byte	0x04, 0x10
        /*008e*/ 	.short	(.L_27 - .L_26)
.L_26:
        /*0090*/ 	.word	0x00000080
        /*0094*/ 	.word	0x00000001
        /*0098*/ 	.word	0x00000001


	//----- nvinfo : EIATTR_CBANK_PARAM_SIZE
	.align		4
.L_27:
        /*009c*/ 	.byte	0x03, 0x19
        /*009e*/ 	.short	0x0034


	//----- nvinfo : EIATTR_PARAM_CBANK
	.align		4
        /*00a0*/ 	.byte	0x04, 0x0a
        /*00a2*/ 	.short	(.L_29 - .L_28)
	.align		4
.L_28:
        /*00a4*/ 	.word	index@(.nv.constant0.triton_poi_fused_add_4)
        /*00a8*/ 	.short	0x0210
        /*00aa*/ 	.short	0x0034


	//----- nvinfo : EIATTR_SW_WAR
	.align		4
.L_29:
        /*00ac*/ 	.byte	0x04, 0x36
        /*00ae*/ 	.short	(.L_31 - .L_30)
.L_30:
        /*00b0*/ 	.word	0x00000008
.L_31:


//--------------------- .nv.callgraph             --------------------------
	.section	.nv.callgraph,"",@"SHT_CUDA_CALLGRAPH"
	.align	4
	.sectionentsize	8
	.align		4
        /*0000*/ 	.word	0x00000000
	.align		4
        /*0004*/ 	.word	0xffffffff
	.align		4
        /*0008*/ 	.word	0x00000000
	.align		4
        /*000c*/ 	.word	0xfffffffe
	.align		4
        /*0010*/ 	.word	0x00000000
	.align		4
        /*0014*/ 	.word	0xfffffffd
	.align		4
        /*0018*/ 	.word	0x00000000
	.align		4
        /*001c*/ 	.word	0xfffffffc


//--------------------- .text.triton_poi_fused_add_4 --------------------------
	.section	.text.triton_poi_fused_add_4,"ax",@progbits
	.align	128
        .global         triton_poi_fused_add_4
        .type           triton_poi_fused_add_4,@function
        .size           triton_poi_fused_add_4,(.L_x_1 - triton_poi_fused_add_4)
        .other          triton_poi_fused_add_4,@"STO_CUDA_ENTRY STV_DEFAULT"
triton_poi_fused_add_4:
.text.triton_poi_fused_add_4:
[----:B------:R-:W0:Y:S01]  /*0000*/  LDC R1, c[0x0][0x28] ;  /* 0x00000a00ff017b82 */ /* 0x000e220000000800 */
[----:B------:R-:W1:Y:S07]  /*0010*/  S2R R0, SR_TID.X ;  /* 0x0000000000007919 */ /* 0x000e6e0000002100 */
[----:B------:R-:W2:Y:S01]  /*0020*/  LDC.64 R8, c[0x0][0x220] ;  /* 0x00008800ff087b82 */ /* 0x000ea20000000a00 */
[----:B------:R-:W-:Y:S02]  /*0030*/  CS2R R16, SRZ ;  /* 0x0000000000107805 */ /* 0x000fe4000001ff00 */
[----:B------:R-:W-:Y:S01]  /*0040*/  CS2R R18, SRZ ;  /* 0x0000000000127805 */ /* 0x000fe2000001ff00 */
[----:B------:R-:W3:Y:S04]  /*0050*/  S2R R15, SR_CTAID.X ;  /* 0x00000000000f7919 */ /* 0x000ee80000002500 */
[----:B------:R-:W4:Y:S01]  /*0060*/  LDC.64 R2, c[0x0][0x210] ;  /* 0x00008400ff027b82 */ /* 0x000f220000000a00 */
[----:B------:R-:W-:-:S07]  /*0070*/  ULDC.64 UR4, c[0x0][0x208] ;  /* 0x0000820000047ab9 */ /* 0x000fce0000000a00 */
[----:B------:R-:W5:Y:S08]  /*0080*/  LDC.64 R12, c[0x0][0x230] ;  /* 0x00008c00ff0c7b82 */ /* 0x000f700000000a00 */
[----:B------:R-:W5:Y:S01]  /*0090*/  LDC.64 R10, c[0x0][0x228] ;  /* 0x00008a00ff0a7b82 */ /* 0x000f620000000a00 */
[----:B-1----:R-:W-:-:S07]  /*00a0*/  SHF.L.U32 R0, R0, 0x1, RZ ;  /* 0x0000000100007819 */ /* 0x002fce00000006ff */
[----:B------:R-:W1:Y:S01]  /*00b0*/  LDC.64 R4, c[0x0][0x218] ;  /* 0x00008600ff047b82 */ /* 0x000e620000000a00 */
[----:B------:R-:W-:Y:S02]  /*00c0*/  LOP3.LUT R0, R0, 0xfe, RZ, 0xc0, !PT ;  /* 0x000000fe00007812 */ /* 0x000fe400078ec0ff */
[----:B---3--:R-:W-:Y:S02]  /*00d0*/  SHF.R.S32.HI R14, RZ, 0x17, R15 ;  /* 0x00000017ff0e7819 */ /* 0x008fe4000001140f */
[----:B------:R-:W-:-:S03]  /*00e0*/  LEA R15, R15, R0, 0x8 ;  /* 0x000000000f0f7211 */ /* 0x000fc600078e40ff */
[----:B------:R-:W3:Y:S01]  /*00f0*/  LDC.64 R6, c[0x0][0x238] ;  /* 0x00008e00ff067b82 */ /* 0x000ee20000000a00 */
[----:B------:R-:W-:Y:S02]  /*0100*/  SGXT R0, R14, 0x1 ;  /* 0x000000010e00781a */ /* 0x000fe40000000200 */
[C---:B------:R-:W-:Y:S01]  /*0110*/  ISETP.GE.AND P0, PT, R15.reuse, 0x100, PT ;  /* 0x000001000f00780c */ /* 0x040fe20003f06270 */
[C---:B--2---:R-:W-:Y:S01]  /*0120*/  IMAD.WIDE R8, R15.reuse, 0x4, R8 ;  /* 0x000000040f087825 */ /* 0x044fe200078e0208 */
[----:B------:R-:W-:Y:S02]  /*0130*/  LEA.HI R0, R0, R15, RZ, 0x2 ;  /* 0x0000000f00007211 */ /* 0x000fe400078f10ff */
[----:B------:R-:W-:Y:S01]  /*0140*/  CS2R R24, SRZ ;  /* 0x0000000000187805 */ /* 0x000fe2000001ff00 */
[----:B----4-:R-:W-:Y:S01]  /*0150*/  IMAD.WIDE R2, R15, 0x4, R2 ;  /* 0x000000040f027825 */ /* 0x010fe200078e0202 */
[----:B------:R-:W-:-:S03]  /*0160*/  LOP3.LUT R0, R0, 0xfffffffc, RZ, 0xc0, !PT ;  /* 0xfffffffc00007812 */ /* 0x000fc600078ec0ff */
[----:B-----5:R-:W-:Y:S01]  /*0170*/  IMAD.WIDE R12, R15, 0x4, R12 ;  /* 0x000000040f0c7825 */ /* 0x020fe200078e020c */
[----:B------:R-:W-:Y:S02]  /*0180*/  IADD3 R23, R15, -R0, RZ ;  /* 0x800000000f177210 */ /* 0x000fe40007ffe0ff */
[----:B------:R-:W-:Y:S01]  /*0190*/  CS2R R14, SRZ ;  /* 0x00000000000e7805 */ /* 0x000fe2000001ff00 */
[----:B------:R-:W2:Y:S02]  /*01a0*/  @!P0 LDG.E.64 R24, desc[UR4][R2.64] ;  /* 0x0000000402188981 */ /* 0x000ea4000c1e1b00 */
[----:B0-----:R-:W-:-:S03]  /*01b0*/  IMAD.WIDE R20, R23, 0x4, R10 ;  /* 0x0000000417147825 */ /* 0x001fc600078e020a */
[----:B------:R-:W4:Y:S01]  /*01c0*/  @!P0 LDG.E.64 R14, desc[UR4][R8.64] ;  /* 0x00000004080e8981 */ /* 0x000f22000c1e1b00 */
[C---:B-1----:R-:W-:Y:S01]  /*01d0*/  IMAD.WIDE R10, R23.reuse, 0x4, R4 ;  /* 0x00000004170a7825 */ /* 0x042fe200078e0204 */
[----:B------:R-:W-:Y:S02]  /*01e0*/  CS2R R4, SRZ ;  /* 0x0000000000047805 */ /* 0x000fe4000001ff00 */
[----:B------:R-:W4:Y:S01]  /*01f0*/  @!P0 LDG.E.EL.64 R16, desc[UR4][R20.64] ;  /* 0x0000000414108981 */ /* 0x000f22000c2e1b00 */
[----:B---3--:R-:W-:Y:S01]  /*0200*/  IMAD.WIDE R22, R23, 0x4, R6 ;  /* 0x0000000417167825 */ /* 0x008fe200078e0206 */
[----:B------:R-:W-:Y:S02]  /*0210*/  CS2R R6, SRZ ;  /* 0x0000000000067805 */ /* 0x000fe4000001ff00 */
[----:B------:R-:W2:Y:S04]  /*0220*/  @!P0 LDG.E.EL.64 R18, desc[UR4][R10.64] ;  /* 0x000000040a128981 */ /* 0x000ea8000c2e1b00 */
[----:B------:R-:W3:Y:S04]  /*0230*/  @!P0 LDG.E.64 R4, desc[UR4][R12.64] ;  /* 0x000000040c048981 */ /* 0x000ee8000c1e1b00 */
[----:B------:R-:W3:Y:S01]  /*0240*/  @!P0 LDG.E.EL.64 R6, desc[UR4][R22.64] ;  /* 0x0000000416068981 */ /* 0x000ee2000c2e1b00 */
[----:B----4-:R-:W-:Y:S01]  /*0250*/  FADD R14, R16, R14 ;  /* 0x0000000e100e7221 */ /* 0x010fe20000000000 */
[----:B------:R-:W-:Y:S01]  /*0260*/  FADD R15, R17, R15 ;  /* 0x0000000f110f7221 */ /* 0x000fe20000000000 */
[----:B--2---:R-:W-:Y:S01]  /*0270*/  FADD R9, R18, R24 ;  /* 0x0000001812097221 */ /* 0x004fe20000000000 */
[----:B------:R-:W-:-:S03]  /*0280*/  FADD R0, R19, R25 ;  /* 0x0000001913007221 */ /* 0x000fc60000000000 */
[----:B------:R-:W-:Y:S01]  /*0290*/  FADD R9, R14, R9 ;  /* 0x000000090e097221 */ /* 0x000fe20000000000 */
[----:B------:R-:W-:Y:S01]  /*02a0*/  FADD R0, R15, R0 ;  /* 0x000000000f007221 */ /* 0x000fe20000000000 */
[----:B---3--:R-:W-:Y:S01]  /*02b0*/  FADD R4, R6, R4 ;  /* 0x0000000406047221 */ /* 0x008fe20000000000 */
[----:B------:R-:W-:-:S03]  /*02c0*/  FADD R5, R7, R5 ;  /* 0x0000000507057221 */ /* 0x000fc60000000000 */
[----:B------:R-:W-:Y:S01]  /*02d0*/  FADD R4, R4, R9 ;  /* 0x0000000904047221 */ /* 0x000fe20000000000 */
[----:B------:R-:W-:Y:S01]  /*02e0*/  FADD R5, R5, R0 ;  /* 0x0000000005057221 */ /* 0x000fe20000000000 */
[----:B------:R-:W-:Y:S06]  /*02f0*/  @P0 EXIT ;  /* 0x000000000000094d */ /* 0x000fec0003800000 */
[----:B------:R-:W-:Y:S01]  /*0300*/  STG.E.64 desc[UR4][R2.64], R4 ;  /* 0x0000000402007986 */ /* 0x000fe2000c101b04 */
[----:B------:R-:W-:Y:S05]  /*0310*/  EXIT ;  /* 0x000000000000794d */ /* 0x000fea0003800000 */
.L_x_0:
[----:B------:R-:W-:-:S00]  /*0320*/  BRA `(.L_x_0) ;  /* 0xfffffffc00fc7947 */ /* 0x000fc0000383ffff */
[----:B------:R-:W-:-:S00]  /*0330*/  NOP ;  /* 0x0000000000007918 */ /* 0x000fc00000000000 */
        /* <DEDUP_REMOVED lines=12> */
.L_x_1:


//--------------------- .nv.constant0.triton_poi_fused_add_4 --------------------------
	.section	.nv.constant0.triton_poi_fused_add_4,"a",@progbits
	.sectionflags	@""
	.align	4
.nv.constant0.triton_poi_fused_add_4:
	.zero		580
